//
// Generated by NVIDIA NVVM Compiler
//
// Compiler Build ID: CL-36424714
// Cuda compilation tools, release 13.0, V13.0.88
// Based on NVVM 20.0.0
//

.version 9.0
.target sm_100
.address_size 64

	// .globl	_Z13memory_accessv
.extern .func  (.param .b32 func_retval0) vprintf
(
	.param .b64 vprintf_param_0,
	.param .b64 vprintf_param_1
)
;
.const .align 4 .f32 PI = 0f40490FD0;
.global .align 1 .b8 $str[15] = {116, 104, 114, 101, 97, 100, 95, 105, 100, 120, 61, 37, 100, 10};
.global .align 1 .b8 $str$1[61] = {114, 101, 97, 100, 105, 110, 103, 32, 80, 73, 32, 118, 97, 108, 117, 101, 32, 111, 110, 32, 67, 85, 68, 65, 32, 80, 73, 61, 37, 102, 32, 40, 115, 104, 97, 114, 101, 100, 32, 98, 101, 116, 119, 101, 101, 110, 32, 97, 108, 108, 32, 107, 101, 114, 110, 101, 108, 115, 41, 10};
.global .align 1 .b8 $str$2[68] = {114, 101, 97, 100, 105, 110, 103, 32, 69, 32, 118, 97, 108, 117, 101, 32, 111, 110, 32, 67, 85, 68, 65, 32, 69, 61, 37, 102, 32, 40, 115, 104, 97, 114, 101, 100, 32, 98, 101, 116, 119, 101, 101, 110, 32, 97, 108, 108, 32, 116, 104, 114, 101, 97, 100, 115, 32, 105, 110, 32, 98, 108, 111, 99, 107, 41, 10};

.visible .entry _Z13memory_accessv()
{
	.local .align 8 .b8 	__local_depot0[8];
	.reg .b64 	%SP;
	.reg .b64 	%SPL;
	.reg .b32 	%r<8>;
	.reg .b32 	%f<2>;
	.reg .b64 	%rd<10>;
	.reg .b64 	%fd<2>;

	mov.u64 	%SPL, __local_depot0;
	cvta.local.u64 	%SP, %SPL;
	add.u64 	%rd1, %SP, 0;
	add.u64 	%rd2, %SPL, 0;
	mov.u32 	%r1, %tid.x;
	st.local.u32 	[%rd2], %r1;
	mov.u64 	%rd3, $str;
	cvta.global.u64 	%rd4, %rd3;
	{ // callseq 0, 0
	.param .b64 param0;
	st.param.b64 	[param0], %rd4;
	.param .b64 param1;
	st.param.b64 	[param1], %rd1;
	.param .b32 retval0;
	call.uni (retval0), 
	vprintf, 
	(
	param0, 
	param1
	);
	ld.param.b32 	%r2, [retval0];
	} // callseq 0
	ld.const.f32 	%f1, [PI];
	cvt.f64.f32 	%fd1, %f1;
	st.local.f64 	[%rd2], %fd1;
	mov.u64 	%rd5, $str$1;
	cvta.global.u64 	%rd6, %rd5;
	{ // callseq 1, 0
	.param .b64 param0;
	st.param.b64 	[param0], %rd6;
	.param .b64 param1;
	st.param.b64 	[param1], %rd1;
	.param .b32 retval0;
	call.uni (retval0), 
	vprintf, 
	(
	param0, 
	param1
	);
	ld.param.b32 	%r4, [retval0];
	} // callseq 1
	bar.sync 	0;
	mov.b64 	%rd7, 4613303441370906624;
	st.local.u64 	[%rd2], %rd7;
	mov.u64 	%rd8, $str$2;
	cvta.global.u64 	%rd9, %rd8;
	{ // callseq 2, 0
	.param .b64 param0;
	st.param.b64 	[param0], %rd9;
	.param .b64 param1;
	st.param.b64 	[param1], %rd1;
	.param .b32 retval0;
	call.uni (retval0), 
	vprintf, 
	(
	param0, 
	param1
	);
	ld.param.b32 	%r6, [retval0];
	} // callseq 2
	ret;

}


// ===== COMPILED SASS (sm_100) =====

	.target	sm_100

	.elftype	@"ET_EXEC"


//--------------------- .note.nv.tkinfo           --------------------------
	.section	.note.nv.tkinfo,"",@"SHT_NOTE"
	.sectionflags	@"SHF_NOTE_NV_TKINFO"
	.tkinfo
        /*0018*/ 	.word	0x00000002
        /*0030*/ 	.string	""
        /*0030*/ 	.string	"ptxas"
        /*0030*/ 	.string	"Cuda compilation tools, release 13.0, V13.0.88"
        /*0030*/ 	.string	"Build cuda_13.0.r13.0/compiler.36424714_0"
        /*0030*/ 	.string	"-arch sm_100 -m 64 "



//--------------------- .note.nv.cuinfo           --------------------------
	.section	.note.nv.cuinfo,"",@"SHT_NOTE"
	.sectionflags	@"SHF_NOTE_NV_CUINFO"
        /*0018*/ 	.short	0x0002
        /*001a*/ 	.short	0x0064
        /*001c*/ 	.short	0x0082
	.zero		2


//--------------------- .nv.info                  --------------------------
	.section	.nv.info,"",@"SHT_CUDA_INFO"
	.align	4


	//----- nvinfo : EIATTR_REGCOUNT
	.align		4
        /*0000*/ 	.byte	0x04, 0x2f
        /*0002*/ 	.short	(.L_5 - .L_4)
	.align		4
.L_4:
        /*0004*/ 	.word	index@(_Z13memory_accessv)
        /*0008*/ 	.word	0x00000018


	//----- nvinfo : EIATTR_FRAME_SIZE
	.align		4
.L_5:
        /*000c*/ 	.byte	0x04, 0x11
        /*000e*/ 	.short	(.L_7 - .L_6)
	.align		4
.L_6:
        /*0010*/ 	.word	index@(_Z13memory_accessv)
        /*0014*/ 	.word	0x00000008


	//----- nvinfo : EIATTR_MIN_STACK_SIZE
	.align		4
.L_7:
        /*0018*/ 	.byte	0x04, 0x12
        /*001a*/ 	.short	(.L_9 - .L_8)
	.align		4
.L_8:
        /*001c*/ 	.word	index@(_Z13memory_accessv)
        /*0020*/ 	.word	0x00000008
.L_9:


//--------------------- .nv.compat                --------------------------
	.section	.nv.compat,"",@"SHT_CUDA_COMPAT_INFO"
	.align	4
        /*0000*/ 	.byte	0x02, 0x09, 0x00, 0x00, 0x02, 0x02, 0x01, 0x00, 0x02, 0x05, 0x05, 0x00, 0x03, 0x07, 0x01, 0x01
        /*0010*/ 	.byte	0x02, 0x03, 0x00, 0x00, 0x02, 0x06, 0x01, 0x00, 0x04, 0x0b, 0x08, 0x00, 0x09, 0x00, 0x00, 0x00
        /*0020*/ 	.byte	0x00, 0x00, 0x00, 0x00


//--------------------- .nv.info._Z13memory_accessv --------------------------
	.section	.nv.info._Z13memory_accessv,"",@"SHT_CUDA_INFO"
	.sectionflags	@""
	.align	4


	//----- nvinfo : EIATTR_CUDA_API_VERSION
	.align		4
        /*0000*/ 	.byte	0x04, 0x37
        /*0002*/ 	.short	(.L_11 - .L_10)
.L_10:
        /*0004*/ 	.word	0x00000082


	//----- nvinfo : EIATTR_SPARSE_MMA_MASK
	.align		4
.L_11:
        /*0008*/ 	.byte	0x03, 0x50
        /*000a*/ 	.short	0x0000


	//----- nvinfo : EIATTR_MAXREG_COUNT
	.align		4
        /*000c*/ 	.byte	0x03, 0x1b
        /*000e*/ 	.short	0x00ff


	//----- nvinfo : EIATTR_NUM_BARRIERS
	.align		4
        /*0010*/ 	.byte	0x02, 0x4c
        /*0012*/ 	.byte	0x01
	.zero		1


	//----- nvinfo : EIATTR_EXTERNS
	.align		4
        /*0014*/ 	.byte	0x04, 0x0f
        /*0016*/ 	.short	(.L_13 - .L_12)


	//   ....[0]....
	.align		4
.L_12:
        /*0018*/ 	.word	index@(vprintf)


	//----- nvinfo : EIATTR_MERCURY_ISA_VERSION
	.align		4
.L_13:
        /*001c*/ 	.byte	0x03, 0x5f
        /*001e*/ 	.short	0x0101


	//----- nvinfo : EIATTR_VRC_CTA_INIT_COUNT
	.align		4
        /*0020*/ 	.byte	0x02, 0x4a
	.zero		1
	.zero		1


	//----- nvinfo : EIATTR_SYSCALL_OFFSETS
	.align		4
        /*0024*/ 	.byte	0x04, 0x46
        /*0026*/ 	.short	(.L_15 - .L_14)


	//   ....[0]....
.L_14:
        /*0028*/ 	.word	0x00000100


	//   ....[1]....
        /*002c*/ 	.word	0x000001b0


	//   ....[2]....
        /*0030*/ 	.word	0x00000280


	//----- nvinfo : EIATTR_EXIT_INSTR_OFFSETS
	.align		4
.L_15:
        /*0034*/ 	.byte	0x04, 0x1c
        /*0036*/ 	.short	(.L_17 - .L_16)


	//   ....[0]....
.L_16:
        /*0038*/ 	.word	0x00000290


	//----- nvinfo : EIATTR_SW_WAR
	.align		4
.L_17:
        /*003c*/ 	.byte	0x04, 0x36
        /*003e*/ 	.short	(.L_19 - .L_18)
.L_18:
        /*0040*/ 	.word	0x00000008
.L_19:


//--------------------- .nv.callgraph             --------------------------
	.section	.nv.callgraph,"",@"SHT_CUDA_CALLGRAPH"
	.align	4
	.sectionentsize	8
	.align		4
        /*0000*/ 	.word	0x00000000
	.align		4
        /*0004*/ 	.word	0xffffffff
	.align		4
        /*0008*/ 	.word	index@(_Z13memory_accessv)
	.align		4
        /*000c*/ 	.word	index@(vprintf)
	.align		4
        /*0010*/ 	.word	0x00000000
	.align		4
        /*0014*/ 	.word	0xfffffffe
	.align		4
        /*0018*/ 	.word	0x00000000
	.align		4
        /*001c*/ 	.word	0xfffffffd
	.align		4
        /*0020*/ 	.word	0x00000000
	.align		4
        /*0024*/ 	.word	0xfffffffc


//--------------------- .nv.constant4             --------------------------
	.section	.nv.constant4,"a",@progbits
	.align	8
	.align		8
.nv.constant4:
        /*0000*/ 	.dword	vprintf
	.align		8
        /*0008*/ 	.dword	$str
	.align		8
        /*0010*/ 	.dword	$str$1
	.align		8
        /*0018*/ 	.dword	$str$2


//--------------------- .nv.constant3             --------------------------
	.section	.nv.constant3,"a",@progbits
	.align	4
.nv.constant3:
	.type		PI,@object
	.size		PI,(.L_0 - PI)
PI:
        /*0000*/ 	.byte	0xd0, 0x0f, 0x49, 0x40
.L_0:


//--------------------- .text._Z13memory_accessv  --------------------------
	.section	.text._Z13memory_accessv,"ax",@progbits
	.align	128
        .global         _Z13memory_accessv
        .type           _Z13memory_accessv,@function
        .size           _Z13memory_accessv,(.L_x_4 - _Z13memory_accessv)
        .other          _Z13memory_accessv,@"STO_CUDA_ENTRY STV_DEFAULT"
_Z13memory_accessv:
.text._Z13memory_accessv:
[----:B------:R-:W0:Y:S01]  /*0000*/  LDC R1, c[0x0][0x37c] ;  /* 0x0000df00ff017b82 */ /* 0x000e220000000800 */
[----:B------:R-:W1:Y:S01]  /*0010*/  S2R R0, SR_TID.X ;  /* 0x0000000000007919 */ /* 0x000e620000002100 */
[----:B------:R-:W2:Y:S01]  /*0020*/  LDCU UR4, c[0x0][0x2f8] ;  /* 0x00005f00ff0477ac */ /* 0x000ea20008000800 */
[----:B0-----:R-:W-:Y:S01]  /*0030*/  VIADD R1, R1, 0xfffffff8 ;  /* 0xfffffff801017836 */ /* 0x001fe20000000000 */
[----:B------:R-:W-:Y:S01]  /*0040*/  MOV R2, 0x0 ;  /* 0x0000000000027802 */ /* 0x000fe20000000f00 */
[----:B------:R-:W0:Y:S03]  /*0050*/  LDCU UR5, c[0x0][0x2fc] ;  /* 0x00005f80ff0577ac */ /* 0x000e260008000800 */
[----:B------:R3:W4:Y:S01]  /*0060*/  LDC.64 R8, c[0x4][R2] ;  /* 0x0100000002087b82 */ /* 0x0007220000000a00 */
[----:B------:R-:W5:Y:S01]  /*0070*/  LDCU.64 UR6, c[0x4][0x8] ;  /* 0x01000100ff0677ac */ /* 0x000f620008000a00 */
[----:B--2---:R-:W-:-:S05]  /*0080*/  IADD3 R17, P0, PT, R1, UR4, RZ ;  /* 0x0000000401117c10 */ /* 0x004fca000ff1e0ff */
[----:B0-----:R-:W-:Y:S02]  /*0090*/  IMAD.X R16, RZ, RZ, UR5, P0 ;  /* 0x00000005ff107e24 */ /* 0x001fe400080e06ff */
[----:B------:R-:W-:Y:S01]  /*00a0*/  IMAD.MOV.U32 R6, RZ, RZ, R17 ;  /* 0x000000ffff067224 */ /* 0x000fe200078e0011 */
[----:B-----5:R-:W-:Y:S01]  /*00b0*/  MOV R4, UR6 ;  /* 0x0000000600047c02 */ /* 0x020fe20008000f00 */
[----:B------:R-:W-:Y:S01]  /*00c0*/  IMAD.U32 R5, RZ, RZ, UR7 ;  /* 0x00000007ff057e24 */ /* 0x000fe2000f8e00ff */
[----:B------:R-:W-:Y:S01]  /*00d0*/  MOV R7, R16 ;  /* 0x0000001000077202 */ /* 0x000fe20000000f00 */
[----:B-1----:R3:W-:Y:S06]  /*00e0*/  STL [R1], R0 ;  /* 0x0000000001007387 */ /* 0x0027ec0000100800 */
[----:B------:R-:W-:-:S07]  /*00f0*/  LEPC R20, `(.L_x_0) ;  /* 0x000000001014794e */ /* 0x000fce0000000000 */
[----:B---34-:R-:W-:Y:S05]  /*0100*/  CALL.ABS.NOINC R8 ;  /* 0x0000000008007343 */ /* 0x018fea0003c00000 */
.L_x_0:
[----:B------:R-:W0:Y:S01]  /*0110*/  LDCU UR4, c[0x3][URZ] ;  /* 0x00c00000ff0477ac */ /* 0x000e220008000800 */
[----:B------:R1:W2:Y:S01]  /*0120*/  LDC.64 R10, c[0x4][R2] ;  /* 0x01000000020a7b82 */ /* 0x0002a20000000a00 */
[----:B------:R-:W-:Y:S01]  /*0130*/  IMAD.MOV.U32 R6, RZ, RZ, R17 ;  /* 0x000000ffff067224 */ /* 0x000fe200078e0011 */
[----:B------:R-:W-:Y:S01]  /*0140*/  MOV R7, R16 ;  /* 0x0000001000077202 */ /* 0x000fe20000000f00 */
[----:B0-----:R-:W0:Y:S01]  /*0150*/  F2F.F64.F32 R8, UR4 ;  /* 0x0000000400087d10 */ /* 0x001e220008201800 */
[----:B------:R-:W3:Y:S01]  /*0160*/  LDCU.64 UR4, c[0x4][0x10] ;  /* 0x01000200ff0477ac */ /* 0x000ee20008000a00 */
[----:B0-----:R1:W-:Y:S01]  /*0170*/  STL.64 [R1], R8 ;  /* 0x0000000801007387 */ /* 0x0013e20000100a00 */
[----:B---3--:R-:W-:Y:S01]  /*0180*/  IMAD.U32 R4, RZ, RZ, UR4 ;  /* 0x00000004ff047e24 */ /* 0x008fe2000f8e00ff */
[----:B------:R-:W-:-:S07]  /*0190*/  MOV R5, UR5 ;  /* 0x0000000500057c02 */ /* 0x000fce0008000f00 */
[----:B------:R-:W-:-:S07]  /*01a0*/  LEPC R20, `(.L_x_1) ;  /* 0x000000001014794e */ /* 0x000fce0000000000 */
[----:B-12---:R-:W-:Y:S05]  /*01b0*/  CALL.ABS.NOINC R10 ;  /* 0x000000000a007343 */ /* 0x006fea0003c00000 */
.L_x_1:
[----:B------:R-:W-:Y:S02]  /*01c0*/  HFMA2 R9, -RZ, RZ, 2.009765625, -1.7587890625 ;  /* 0x4005bf09ff097431 */ /* 0x000fe400000001ff */
[----:B------:R-:W-:Y:S01]  /*01d0*/  IMAD.MOV.U32 R8, RZ, RZ, -0x60000000 ;  /* 0xa0000000ff087424 */ /* 0x000fe200078e00ff */
[----:B------:R-:W-:Y:S05]  /*01e0*/  WARPSYNC.ALL ;  /* 0x0000000000007948 */ /* 0x000fea0003800000 */
[----:B------:R-:W0:Y:S01]  /*01f0*/  LDC.64 R2, c[0x4][R2] ;  /* 0x0100000002027b82 */ /* 0x000e220000000a00 */
[----:B------:R1:W-:Y:S01]  /*0200*/  STL.64 [R1], R8 ;  /* 0x0000000801007387 */ /* 0x0003e20000100a00 */
[----:B------:R-:W2:Y:S01]  /*0210*/  LDCU.64 UR4, c[0x4][0x18] ;  /* 0x01000300ff0477ac */ /* 0x000ea20008000a00 */
[----:B------:R-:W-:Y:S01]  /*0220*/  IMAD.MOV.U32 R6, RZ, RZ, R17 ;  /* 0x000000ffff067224 */ /* 0x000fe200078e0011 */
[----:B------:R-:W-:Y:S01]  /*0230*/  MOV R7, R16 ;  /* 0x0000001000077202 */ /* 0x000fe20000000f00 */
[----:B--2---:R-:W-:Y:S01]  /*0240*/  IMAD.U32 R4, RZ, RZ, UR4 ;  /* 0x00000004ff047e24 */ /* 0x004fe2000f8e00ff */
[----:B------:R-:W-:-:S02]  /*0250*/  MOV R5, UR5 ;  /* 0x0000000500057c02 */ /* 0x000fc40008000f00 */
[----:B-1----:R-:W-:Y:S06]  /*0260*/  BAR.SYNC.DEFER_BLOCKING 0x0 ;  /* 0x0000000000007b1d */ /* 0x002fec0000010000 */
[----:B------:R-:W-:-:S07]  /*0270*/  LEPC R20, `(.L_x_2) ;  /* 0x000000001014794e */ /* 0x000fce0000000000 */
[----:B0-----:R-:W-:Y:S05]  /*0280*/  CALL.ABS.NOINC R2 ;  /* 0x0000000002007343 */ /* 0x001fea0003c00000 */
.L_x_2:
[----:B------:R-:W-:Y:S05]  /*0290*/  EXIT ;  /* 0x000000000000794d */ /* 0x000fea0003800000 */
.L_x_3:
[----:B------:R-:W-:-:S00]  /*02a0*/  BRA `(.L_x_3) ;  /* 0xfffffffc00fc7947 */ /* 0x000fc0000383ffff */
[----:B------:R-:W-:-:S00]  /*02b0*/  NOP ;  /* 0x0000000000007918 */ /* 0x000fc00000000000 */
        /* <DEDUP_REMOVED lines=12> */
.L_x_4:


//--------------------- .nv.global.init           --------------------------
	.section	.nv.global.init,"aw",@progbits
.nv.global.init:
	.type		$str,@object
	.size		$str,($str$1 - $str)
$str:
        /*0000*/ 	.byte	0x74, 0x68, 0x72, 0x65, 0x61, 0x64, 0x5f, 0x69, 0x64, 0x78, 0x3d, 0x25, 0x64, 0x0a, 0x00
	.type		$str$1,@object
	.size		$str$1,($str$2 - $str$1)
$str$1:
        /*000f*/ 	.byte	0x72, 0x65, 0x61, 0x64, 0x69, 0x6e, 0x67, 0x20, 0x50, 0x49, 0x20, 0x76, 0x61, 0x6c, 0x75, 0x65
        /*001f*/ 	.byte	0x20, 0x6f, 0x6e, 0x20, 0x43, 0x55, 0x44, 0x41, 0x20, 0x50, 0x49, 0x3d, 0x25, 0x66, 0x20, 0x28
        /*002f*/ 	.byte	0x73, 0x68, 0x61, 0x72, 0x65, 0x64, 0x20, 0x62, 0x65, 0x74, 0x77, 0x65, 0x65, 0x6e, 0x20, 0x61
        /*003f*/ 	.byte	0x6c, 0x6c, 0x20, 0x6b, 0x65, 0x72, 0x6e, 0x65, 0x6c, 0x73, 0x29, 0x0a, 0x00
	.type		$str$2,@object
	.size		$str$2,(.L_3 - $str$2)
$str$2:
        /*004c*/ 	.byte	0x72, 0x65, 0x61, 0x64, 0x69, 0x6e, 0x67, 0x20, 0x45, 0x20, 0x76, 0x61, 0x6c, 0x75, 0x65, 0x20
        /*005c*/ 	.byte	0x6f, 0x6e, 0x20, 0x43, 0x55, 0x44, 0x41, 0x20, 0x45, 0x3d, 0x25, 0x66, 0x20, 0x28, 0x73, 0x68
        /*006c*/ 	.byte	0x61, 0x72, 0x65, 0x64, 0x20, 0x62, 0x65, 0x74, 0x77, 0x65, 0x65, 0x6e, 0x20, 0x61, 0x6c, 0x6c
        /*007c*/ 	.byte	0x20, 0x74, 0x68, 0x72, 0x65, 0x61, 0x64, 0x73, 0x20, 0x69, 0x6e, 0x20, 0x62, 0x6c, 0x6f, 0x63
        /*008c*/ 	.byte	0x6b, 0x29, 0x0a, 0x00
.L_3:


//--------------------- .nv.shared.reserved.0     --------------------------
	.section	.nv.shared.reserved.0,"aw",@nobits
	.weak		__nv_reservedSMEM_offset_0_alias
	.size		__nv_reservedSMEM_offset_0_alias, 0, 64
	.other		__nv_reservedSMEM_offset_0_alias,@"STO_CUDA_RESERVED_SHARED STV_DEFAULT"
__nv_reservedSMEM_offset_0_alias:
	.zero		0
	.zero		64


//--------------------- .nv.constant0._Z13memory_accessv --------------------------
	.section	.nv.constant0._Z13memory_accessv,"a",@progbits
	.sectionflags	@""
	.align	4
.nv.constant0._Z13memory_accessv:
	.zero		896


//--------------------- SYMBOLS --------------------------

	.type		.nv.reservedSmem.offset0,@object
	.size		.nv.reservedSmem.offset0,0x4
	.type		vprintf,@function
